	.headerflags	@"EF_CUDA_TEXMODE_UNIFIED EF_CUDA_64BIT_ADDRESS EF_CUDA_SM86 EF_CUDA_VIRTUAL_SM(EF_CUDA_SM86)"
	.elftype	@"ET_EXEC"


//--------------------- .nv.info                  --------------------------
	.section	.nv.info,"",@"SHT_CUDA_INFO"
	.align	4


	//----- nvinfo : EIATTR_REGCOUNT
	.align		4
        /*0000*/ 	.byte	0x04, 0x2f
        /*0002*/ 	.short	(.L_1 - .L_0)
	.align		4
.L_0:
        /*0004*/ 	.word	index@(causal_conv1d_states_fwd_kernel)
        /*0008*/ 	.word	0x00000020


	//----- nvinfo : EIATTR_MAX_STACK_SIZE
	.align		4
.L_1:
        /*000c*/ 	.byte	0x04, 0x23
        /*000e*/ 	.short	(.L_3 - .L_2)
	.align		4
.L_2:
        /*0010*/ 	.word	index@(causal_conv1d_states_fwd_kernel)
        /*0014*/ 	.word	0x00000000


	//----- nvinfo : EIATTR_MIN_STACK_SIZE
	.align		4
.L_3:
        /*0018*/ 	.byte	0x04, 0x12
        /*001a*/ 	.short	(.L_5 - .L_4)
	.align		4
.L_4:
        /*001c*/ 	.word	index@(causal_conv1d_states_fwd_kernel)
        /*0020*/ 	.word	0x00000000


	//----- nvinfo : EIATTR_FRAME_SIZE
	.align		4
.L_5:
        /*0024*/ 	.byte	0x04, 0x11
        /*0026*/ 	.short	(.L_7 - .L_6)
	.align		4
.L_6:
        /*0028*/ 	.word	index@(causal_conv1d_states_fwd_kernel)
        /*002c*/ 	.word	0x00000000
.L_7:


//--------------------- .nv.info.causal_conv1d_states_fwd_kernel --------------------------
	.section	.nv.info.causal_conv1d_states_fwd_kernel,"",@"SHT_CUDA_INFO"
	.align	4


	//----- nvinfo : EIATTR_CUDA_API_VERSION
	.align		4
        /*0000*/ 	.byte	0x04, 0x37
        /*0002*/ 	.short	(.L_9 - .L_8)
.L_8:
        /*0004*/ 	.word	0x0000007b


	//----- nvinfo : EIATTR_SW2861232_WAR
	.align		4
.L_9:
        /*0008*/ 	.byte	0x01, 0x35
	.zero		2


	//----- nvinfo : EIATTR_PARAM_CBANK
	.align		4
        /*000c*/ 	.byte	0x04, 0x0a
        /*000e*/ 	.short	(.L_11 - .L_10)
	.align		4
.L_10:
        /*0010*/ 	.word	index@(.nv.constant0.causal_conv1d_states_fwd_kernel)
        /*0014*/ 	.short	0x0160
        /*0016*/ 	.short	0x0024


	//----- nvinfo : EIATTR_CBANK_PARAM_SIZE
	.align		4
.L_11:
        /*0018*/ 	.byte	0x03, 0x19
        /*001a*/ 	.short	0x0024


	//----- nvinfo : EIATTR_KPARAM_INFO
	.align		4
        /*001c*/ 	.byte	0x04, 0x17
        /*001e*/ 	.short	(.L_13 - .L_12)
.L_12:
        /*0020*/ 	.word	0x00000000
        /*0024*/ 	.short	0x0005
        /*0026*/ 	.short	0x0020
        /*0028*/ 	.byte	0x00, 0xf0, 0x11, 0x00


	//----- nvinfo : EIATTR_KPARAM_INFO
	.align		4
.L_13:
        /*002c*/ 	.byte	0x04, 0x17
        /*002e*/ 	.short	(.L_15 - .L_14)
.L_14:
        /*0030*/ 	.word	0x00000000
        /*0034*/ 	.short	0x0004
        /*0036*/ 	.short	0x001c
        /*0038*/ 	.byte	0x00, 0xf0, 0x11, 0x00


	//----- nvinfo : EIATTR_KPARAM_INFO
	.align		4
.L_15:
        /*003c*/ 	.byte	0x04, 0x17
        /*003e*/ 	.short	(.L_17 - .L_16)
.L_16:
        /*0040*/ 	.word	0x00000000
        /*0044*/ 	.short	0x0003
        /*0046*/ 	.short	0x0018
        /*0048*/ 	.byte	0x00, 0xf0, 0x11, 0x00


	//----- nvinfo : EIATTR_KPARAM_INFO
	.align		4
.L_17:
        /*004c*/ 	.byte	0x04, 0x17
        /*004e*/ 	.short	(.L_19 - .L_18)
.L_18:
        /*0050*/ 	.word	0x00000000
        /*0054*/ 	.short	0x0002
        /*0056*/ 	.short	0x0010
        /*0058*/ 	.byte	0x00, 0xf0, 0x21, 0x00


	//----- nvinfo : EIATTR_KPARAM_INFO
	.align		4
.L_19:
        /*005c*/ 	.byte	0x04, 0x17
        /*005e*/ 	.short	(.L_21 - .L_20)
.L_20:
        /*0060*/ 	.word	0x00000000
        /*0064*/ 	.short	0x0001
        /*0066*/ 	.short	0x0008
        /*0068*/ 	.byte	0x00, 0xf0, 0x21, 0x00


	//----- nvinfo : EIATTR_KPARAM_INFO
	.align		4
.L_21:
        /*006c*/ 	.byte	0x04, 0x17
        /*006e*/ 	.short	(.L_23 - .L_22)
.L_22:
        /*0070*/ 	.word	0x00000000
        /*0074*/ 	.short	0x0000
        /*0076*/ 	.short	0x0000
        /*0078*/ 	.byte	0x00, 0xf0, 0x21, 0x00


	//----- nvinfo : EIATTR_MAXREG_COUNT
	.align		4
.L_23:
        /*007c*/ 	.byte	0x03, 0x1b
        /*007e*/ 	.short	0x00ff


	//----- nvinfo : EIATTR_EXIT_INSTR_OFFSETS
	.align		4
        /*0080*/ 	.byte	0x04, 0x1c
        /*0082*/ 	.short	(.L_25 - .L_24)


	//   ....[0]....
.L_24:
        /*0084*/ 	.word	0x00000850


	//   ....[1]....
        /*0088*/ 	.word	0x000008b0


	//----- nvinfo : EIATTR_MAX_THREADS
	.align		4
.L_25:
        /*008c*/ 	.byte	0x04, 0x05
        /*008e*/ 	.short	(.L_27 - .L_26)
.L_26:
        /*0090*/ 	.word	0x00000080
        /*0094*/ 	.word	0x00000001
        /*0098*/ 	.word	0x00000001
.L_27:


//--------------------- .nv.rel.action            --------------------------
	.section	.nv.rel.action,"",@"SHT_CUDA_RELOCINFO"
	.align	8
	.sectionentsize	8
        /*0000*/ 	.byte	0x73, 0x00, 0x00, 0x00, 0x00, 0x00, 0x00, 0x00, 0x00, 0x00, 0x00, 0x11, 0x25, 0x00, 0x05, 0x36


//--------------------- .nv.constant0.causal_conv1d_states_fwd_kernel --------------------------
	.section	.nv.constant0.causal_conv1d_states_fwd_kernel,"a",@progbits
	.align	4
.nv.constant0.causal_conv1d_states_fwd_kernel:
	.zero		388


//--------------------- .text.causal_conv1d_states_fwd_kernel --------------------------
	.section	.text.causal_conv1d_states_fwd_kernel,"ax",@progbits
	.sectionflags	@"SHF_BARRIERS=1"
	.sectioninfo	@"SHI_REGISTERS=32"
	.align	128
        .global         causal_conv1d_states_fwd_kernel
        .type           causal_conv1d_states_fwd_kernel,@function
        .size           causal_conv1d_states_fwd_kernel,(.L_x_1 - causal_conv1d_states_fwd_kernel)
        .other          causal_conv1d_states_fwd_kernel,@"STO_CUDA_ENTRY STV_DEFAULT"
causal_conv1d_states_fwd_kernel:
.text.causal_conv1d_states_fwd_kernel:
[----:B------:R-:W-:-:S02]  /*0000*/  IMAD.MOV.U32 R1, RZ, RZ, c[0x0][0x28] ;  /* 0x00000a00ff017624 */ /* 0x000fc400078e00ff */
[----:B------:R-:W0:Y:S01]  /*0010*/  S2R R2, SR_CTAID.Y ;  /* 0x0000000000027919 */ /* 0x000e220000002600 */
[----:B------:R-:W-:Y:S01]  /*0020*/  IMAD.MOV.U32 R5, RZ, RZ, 0x4 ;  /* 0x00000004ff057424 */ /* 0x000fe200078e00ff */
[----:B------:R-:W-:-:S03]  /*0030*/  ULDC.64 UR6, c[0x0][0x118] ;  /* 0x0000460000067ab9 */ /* 0x000fc60000000a00 */
[----:B0-----:R-:W-:-:S05]  /*0040*/  IMAD.WIDE R4, R2, R5, c[0x0][0x170] ;  /* 0x00005c0002047625 */ /* 0x001fca00078e0205 */
[----:B------:R-:W2:Y:S04]  /*0050*/  LDG.E R7, [R4.64+0x4] ;  /* 0x0000040604077981 */ /* 0x000ea8000c1e1900 */
[----:B------:R-:W3:Y:S01]  /*0060*/  LDG.E R6, [R4.64] ;  /* 0x0000000604067981 */ /* 0x000ee2000c1e1900 */
[----:B------:R-:W-:Y:S01]  /*0070*/  IMAD.MOV.U32 R0, RZ, RZ, c[0x0][0x180] ;  /* 0x00006000ff007624 */ /* 0x000fe200078e00ff */
[----:B------:R-:W-:Y:S02]  /*0080*/  ULDC UR4, c[0x0][0x17c] ;  /* 0x00005f0000047ab9 */ /* 0x000fe40000000800 */
[----:B------:R-:W0:Y:S01]  /*0090*/  S2R R8, SR_TID.X ;  /* 0x0000000000087919 */ /* 0x000e220000002100 */
[----:B------:R-:W-:Y:S01]  /*00a0*/  USHF.R.S32.HI UR4, URZ, 0x1f, UR4 ;  /* 0x0000001f3f047899 */ /* 0x000fe20008011404 */
[----:B------:R-:W-:-:S02]  /*00b0*/  SHF.R.S32.HI R12, RZ, 0x1f, R0 ;  /* 0x0000001fff0c7819 */ /* 0x000fc40000011400 */
[----:B------:R-:W1:Y:S01]  /*00c0*/  S2R R3, SR_CTAID.X ;  /* 0x0000000000037919 */ /* 0x000e620000002500 */
[----:B0-----:R-:W-:-:S04]  /*00d0*/  SHF.R.U32.HI R9, RZ, 0x5, R8 ;  /* 0x00000005ff097819 */ /* 0x001fc80000011608 */
[----:B------:R-:W-:Y:S02]  /*00e0*/  LOP3.LUT R10, R9, 0xfffffffc, RZ, 0xfc, !PT ;  /* 0xfffffffc090a7812 */ /* 0x000fe400078efcff */
[----:B--2---:R-:W-:Y:S02]  /*00f0*/  SHF.R.S32.HI R11, RZ, 0x1f, R7 ;  /* 0x0000001fff0b7819 */ /* 0x004fe40000011407 */
[C---:B------:R-:W-:Y:S02]  /*0100*/  IADD3 R13, P0, R7.reuse, -c[0x0][0x180], RZ ;  /* 0x80006000070d7a10 */ /* 0x040fe40007f1e0ff */
[----:B---3--:R-:W-:Y:S02]  /*0110*/  SHF.R.S32.HI R9, RZ, 0x1f, R6 ;  /* 0x0000001fff097819 */ /* 0x008fe40000011406 */
[----:B------:R-:W-:Y:S01]  /*0120*/  IADD3 R7, P1, R7, R10, RZ ;  /* 0x0000000a07077210 */ /* 0x000fe20007f3e0ff */
[----:B------:R-:W-:Y:S01]  /*0130*/  IMAD.X R12, R11, 0x1, ~R12, P0 ;  /* 0x000000010b0c7824 */ /* 0x000fe200000e0e0c */
[----:B------:R-:W-:-:S02]  /*0140*/  ISETP.GT.U32.AND P0, PT, R6, R13, PT ;  /* 0x0000000d0600720c */ /* 0x000fc40003f04070 */
[----:B------:R-:W-:Y:S01]  /*0150*/  LEA.HI.X.SX32 R10, R10, R11, 0x1, P1 ;  /* 0x0000000b0a0a7211 */ /* 0x000fe200008f0eff */
[----:B------:R-:W-:Y:S01]  /*0160*/  IMAD.WIDE.U32 R4, R7, c[0x0][0x17c], RZ ;  /* 0x00005f0007047a25 */ /* 0x000fe200078e00ff */
[----:B------:R-:W-:-:S04]  /*0170*/  ISETP.GT.AND.EX P0, PT, R9, R12, PT, P0 ;  /* 0x0000000c0900720c */ /* 0x000fc80003f04300 */
[----:B------:R-:W-:Y:S02]  /*0180*/  SEL R6, R6, R13, P0 ;  /* 0x0000000d06067207 */ /* 0x000fe40000000000 */
[----:B------:R-:W-:Y:S01]  /*0190*/  SEL R9, R9, R12, P0 ;  /* 0x0000000c09097207 */ /* 0x000fe20000000000 */
[----:B------:R-:W-:Y:S01]  /*01a0*/  IMAD R12, R10, c[0x0][0x17c], RZ ;  /* 0x00005f000a0c7a24 */ /* 0x000fe200078e02ff */
[C---:B------:R-:W-:Y:S01]  /*01b0*/  ISETP.GE.U32.AND P0, PT, R7.reuse, R6, PT ;  /* 0x000000060700720c */ /* 0x040fe20003f06070 */
[----:B------:R-:W-:Y:S02]  /*01c0*/  IMAD.SHL.U32 R6, R8, 0x8, RZ ;  /* 0x0000000808067824 */ /* 0x000fe400078e00ff */
[----:B------:R-:W-:Y:S01]  /*01d0*/  IMAD R7, R7, UR4, R12 ;  /* 0x0000000407077c24 */ /* 0x000fe2000f8e020c */
[----:B------:R-:W-:Y:S02]  /*01e0*/  ISETP.GE.AND.EX P0, PT, R10, R9, PT, P0 ;  /* 0x000000090a00720c */ /* 0x000fe40003f06300 */
[----:B------:R-:W-:Y:S01]  /*01f0*/  LOP3.LUT R6, R6, 0xf8, RZ, 0xc0, !PT ;  /* 0x000000f806067812 */ /* 0x000fe200078ec0ff */
[----:B------:R-:W-:Y:S01]  /*0200*/  IMAD.IADD R7, R5, 0x1, R7 ;  /* 0x0000000105077824 */ /* 0x000fe200078e0207 */
[----:B------:R-:W-:-:S02]  /*0210*/  LEA R10, P1, R4, c[0x0][0x160], 0x1 ;  /* 0x00005800040a7a11 */ /* 0x000fc400078208ff */
[----:B-1----:R-:W-:Y:S02]  /*0220*/  PRMT R5, R6, 0x6540, R3 ;  /* 0x0000654006057816 */ /* 0x002fe40000000003 */
[----:B------:R-:W-:Y:S02]  /*0230*/  LEA.HI.X R11, R4, c[0x0][0x164], R7, 0x1, P1 ;  /* 0x00005900040b7a11 */ /* 0x000fe400008f0c07 */
[C---:B------:R-:W-:Y:S01]  /*0240*/  ISETP.LT.AND P0, PT, R5.reuse, c[0x0][0x17c], P0 ;  /* 0x00005f0005007a0c */ /* 0x040fe20000701270 */
[----:B------:R-:W-:Y:S02]  /*0250*/  CS2R R6, SRZ ;  /* 0x0000000000067805 */ /* 0x000fe4000001ff00 */
[----:B------:R-:W-:Y:S02]  /*0260*/  IMAD.WIDE R10, R5, 0x2, R10 ;  /* 0x00000002050a7825 */ /* 0x000fe400078e020a */
[----:B------:R-:W-:-:S08]  /*0270*/  CS2R R4, SRZ ;  /* 0x0000000000047805 */ /* 0x000fd0000001ff00 */
[----:B------:R-:W2:Y:S01]  /*0280*/  @P0 LDG.E.128 R4, [R10.64] ;  /* 0x000000060a040981 */ /* 0x000ea2000c1e1d00 */
[----:B------:R-:W-:Y:S02]  /*0290*/  SHF.R.U32.HI R13, RZ, 0x5, R8 ;  /* 0x00000005ff0d7819 */ /* 0x000fe40000011608 */
[----:B------:R-:W-:Y:S01]  /*02a0*/  LOP3.LUT R12, R8, 0x1f, RZ, 0xc0, !PT ;  /* 0x0000001f080c7812 */ /* 0x000fe200078ec0ff */
[----:B------:R-:W0:Y:S04]  /*02b0*/  S2R R9, SR_TID.X ;  /* 0x0000000000097919 */ /* 0x000e280000002100 */
[----:B------:R-:W-:Y:S01]  /*02c0*/  IMAD R12, R12, 0x28, RZ ;  /* 0x000000280c0c7824 */ /* 0x000fe200078e02ff */
[----:B0-----:R-:W-:Y:S02]  /*02d0*/  SHF.R.U32.HI R14, RZ, 0x2, R9 ;  /* 0x00000002ff0e7819 */ /* 0x001fe40000011609 */
[----:B------:R-:W-:-:S02]  /*02e0*/  SGXT.U32 R9, R13, 0x2 ;  /* 0x000000020d09781a */ /* 0x000fc40000000000 */
[----:B------:R-:W-:Y:S02]  /*02f0*/  SGXT.U32 R13, R14, 0x3 ;  /* 0x000000030e0d781a */ /* 0x000fe40000000000 */
[----:B------:R-:W-:Y:S01]  /*0300*/  LOP3.LUT R12, R12, R9, RZ, 0xfc, !PT ;  /* 0x000000090c0c7212 */ /* 0x000fe200078efcff */
[----:B------:R-:W-:Y:S01]  /*0310*/  IMAD.SHL.U32 R14, R9, 0x8, RZ ;  /* 0x00000008090e7824 */ /* 0x000fe200078e00ff */
[----:B------:R-:W-:-:S04]  /*0320*/  LOP3.LUT R9, R8, 0x3, RZ, 0xc0, !PT ;  /* 0x0000000308097812 */ /* 0x000fc800078ec0ff */
[----:B------:R-:W-:Y:S01]  /*0330*/  LOP3.LUT R16, R14, R13, RZ, 0xfc, !PT ;  /* 0x0000000d0e107212 */ /* 0x000fe200078efcff */
[----:B------:R-:W-:-:S04]  /*0340*/  IMAD.SHL.U32 R14, R12, 0x2, RZ ;  /* 0x000000020c0e7824 */ /* 0x000fc800078e00ff */
[----:B------:R-:W-:Y:S01]  /*0350*/  IMAD R16, R16, 0x5, R9 ;  /* 0x0000000510107824 */ /* 0x000fe200078e0209 */
[----:B--2---:R-:W-:Y:S02]  /*0360*/  SEL R10, R4, RZ, P0 ;  /* 0x000000ff040a7207 */ /* 0x004fe40000000000 */
[----:B------:R-:W-:Y:S02]  /*0370*/  SEL R5, R5, RZ, P0 ;  /* 0x000000ff05057207 */ /* 0x000fe40000000000 */
[----:B------:R-:W-:Y:S01]  /*0380*/  SEL R6, R6, RZ, P0 ;  /* 0x000000ff06067207 */ /* 0x000fe20000000000 */
[----:B------:R-:W-:Y:S01]  /*0390*/  STS.U16 [R14], R10 ;  /* 0x0000000a0e007388 */ /* 0x000fe20000000400 */
[----:B------:R-:W-:Y:S02]  /*03a0*/  SEL R7, R7, RZ, P0 ;  /* 0x000000ff07077207 */ /* 0x000fe40000000000 */
[----:B------:R-:W-:Y:S01]  /*03b0*/  SHF.R.U32.HI R9, RZ, 0x10, R10 ;  /* 0x00000010ff097819 */ /* 0x000fe2000001160a */
[----:B------:R0:W-:Y:S01]  /*03c0*/  STS.U16 [R14+0x14], R5 ;  /* 0x000014050e007388 */ /* 0x0001e20000000400 */
[----:B------:R-:W-:-:S02]  /*03d0*/  SHF.R.U32.HI R11, RZ, 0x10, R5 ;  /* 0x00000010ff0b7819 */ /* 0x000fc40000011605 */
[----:B------:R-:W-:Y:S01]  /*03e0*/  SHF.R.U32.HI R12, RZ, 0x10, R6 ;  /* 0x00000010ff0c7819 */ /* 0x000fe20000011606 */
[----:B------:R1:W-:Y:S01]  /*03f0*/  STS.U16 [R14+0x28], R6 ;  /* 0x000028060e007388 */ /* 0x0003e20000000400 */
[----:B------:R-:W-:Y:S02]  /*0400*/  SHF.R.U32.HI R13, RZ, 0x10, R7 ;  /* 0x00000010ff0d7819 */ /* 0x000fe40000011607 */
[----:B------:R-:W-:Y:S01]  /*0410*/  LOP3.LUT R4, R8, 0xfffffffc, RZ, 0xfc, !PT ;  /* 0xfffffffc08047812 */ /* 0x000fe200078efcff */
[----:B------:R2:W-:Y:S01]  /*0420*/  STS.U16 [R14+0x3c], R7 ;  /* 0x00003c070e007388 */ /* 0x0005e20000000400 */
[----:B------:R-:W-:Y:S01]  /*0430*/  SHF.R.U32.HI R8, RZ, 0x2, R8 ;  /* 0x00000002ff087819 */ /* 0x000fe20000011608 */
[----:B0-----:R-:W-:Y:S01]  /*0440*/  IMAD.SHL.U32 R5, R16, 0x2, RZ ;  /* 0x0000000210057824 */ /* 0x001fe200078e00ff */
[----:B------:R-:W-:Y:S01]  /*0450*/  IADD3 R4, R4, c[0x0][0x180], RZ ;  /* 0x0000600004047a10 */ /* 0x000fe20007ffe0ff */
[----:B------:R-:W-:Y:S01]  /*0460*/  STS.U16 [R14+0xa], R9 ;  /* 0x00000a090e007388 */ /* 0x000fe20000000400 */
[----:B-1----:R-:W-:-:S03]  /*0470*/  SGXT.U32 R6, R8, 0x5 ;  /* 0x000000050806781a */ /* 0x002fc60000000000 */
[----:B------:R-:W-:Y:S01]  /*0480*/  STS.U16 [R14+0x1e], R11 ;  /* 0x00001e0b0e007388 */ /* 0x000fe20000000400 */
[----:B------:R-:W-:Y:S01]  /*0490*/  ISETP.GE.AND P0, PT, R4, c[0x0][0x180], PT ;  /* 0x0000600004007a0c */ /* 0x000fe20003f06270 */
[----:B--2---:R-:W-:Y:S01]  /*04a0*/  IMAD R7, R0, c[0x0][0x17c], RZ ;  /* 0x00005f0000077a24 */ /* 0x004fe200078e02ff */
[----:B------:R-:W-:Y:S01]  /*04b0*/  PRMT R8, R6, 0x6540, R3 ;  /* 0x0000654006087816 */ /* 0x000fe20000000003 */
[----:B------:R-:W-:Y:S01]  /*04c0*/  STS.U16 [R14+0x32], R12 ;  /* 0x0000320c0e007388 */ /* 0x000fe20000000400 */
[----:B------:R-:W-:Y:S01]  /*04d0*/  ISETP.GT.AND P0, PT, R4, -0x1, !P0 ;  /* 0xffffffff0400780c */ /* 0x000fe20004704270 */
[----:B------:R-:W-:Y:S01]  /*04e0*/  IMAD R2, R7, R2, RZ ;  /* 0x0000000207027224 */ /* 0x000fe200078e02ff */
[C---:B------:R-:W-:Y:S01]  /*04f0*/  LOP3.LUT R3, R8.reuse, 0x20, RZ, 0xfc, !PT ;  /* 0x0000002008037812 */ /* 0x040fe200078efcff */
[----:B------:R-:W-:Y:S01]  /*0500*/  STS.U16 [R14+0x46], R13 ;  /* 0x0000460d0e007388 */ /* 0x000fe20000000400 */
[C---:B------:R-:W-:Y:S01]  /*0510*/  IMAD R7, R8.reuse, c[0x0][0x180], RZ ;  /* 0x0000600008077a24 */ /* 0x040fe200078e02ff */
[----:B------:R-:W-:-:S02]  /*0520*/  LOP3.LUT R6, R8, 0x40, RZ, 0xfc, !PT ;  /* 0x0000004008067812 */ /* 0x000fc400078efcff */
[----:B------:R-:W-:Y:S06]  /*0530*/  BAR.SYNC 0x0 ;  /* 0x0000000000007b1d */ /* 0x000fec0000000000 */
[----:B------:R-:W0:Y:S01]  /*0540*/  LDS.U16 R29, [R5] ;  /* 0x00000000051d7984 */ /* 0x000e220000000400 */
[----:B------:R-:W-:Y:S01]  /*0550*/  ISETP.LT.AND P6, PT, R3, c[0x0][0x17c], P0 ;  /* 0x00005f0003007a0c */ /* 0x000fe200007c1270 */
[----:B------:R-:W-:Y:S01]  /*0560*/  IMAD.MOV.U32 R3, RZ, RZ, 0x2 ;  /* 0x00000002ff037424 */ /* 0x000fe200078e00ff */
[----:B------:R-:W-:Y:S01]  /*0570*/  ISETP.LT.AND P1, PT, R8, c[0x0][0x17c], P0 ;  /* 0x00005f0008007a0c */ /* 0x000fe20000721270 */
[----:B------:R-:W1:Y:S01]  /*0580*/  LDS.U16 R17, [R5+0x140] ;  /* 0x0001400005117984 */ /* 0x000e620000000400 */
[----:B------:R-:W-:Y:S01]  /*0590*/  IMAD R21, R0, 0x20, R7 ;  /* 0x0000002000157824 */ /* 0x000fe200078e0207 */
[----:B------:R-:W-:Y:S01]  /*05a0*/  LOP3.LUT R11, R8, 0xa0, RZ, 0xfc, !PT ;  /* 0x000000a0080b7812 */ /* 0x000fe200078efcff */
[----:B------:R-:W-:Y:S01]  /*05b0*/  IMAD.WIDE R2, R2, R3, c[0x0][0x168] ;  /* 0x00005a0002027625 */ /* 0x000fe200078e0203 */
[----:B------:R-:W2:Y:S01]  /*05c0*/  LDS.U16 R16, [R5+0x280] ;  /* 0x0002800005107984 */ /* 0x000ea20000000400 */
[----:B------:R-:W-:-:S02]  /*05d0*/  ISETP.LT.AND P5, PT, R6, c[0x0][0x17c], P0 ;  /* 0x00005f0006007a0c */ /* 0x000fc400007a1270 */
[----:B------:R-:W-:Y:S01]  /*05e0*/  IMAD R23, R0, 0x20, R21 ;  /* 0x0000002000177824 */ /* 0x000fe200078e0215 */
[----:B------:R-:W3:Y:S01]  /*05f0*/  LDS.U16 R15, [R5+0x3c0] ;  /* 0x0003c000050f7984 */ /* 0x000ee20000000400 */
[----:B------:R-:W-:Y:S01]  /*0600*/  IMAD.WIDE R6, R7, 0x2, R2 ;  /* 0x0000000207067825 */ /* 0x000fe200078e0202 */
[----:B------:R-:W-:Y:S02]  /*0610*/  LOP3.LUT R9, R8, 0x60, RZ, 0xfc, !PT ;  /* 0x0000006008097812 */ /* 0x000fe400078efcff */
[----:B------:R-:W4:Y:S01]  /*0620*/  LDS.U16 R14, [R5+0x500] ;  /* 0x00050000050e7984 */ /* 0x000f220000000400 */
[----:B------:R-:W-:Y:S01]  /*0630*/  IMAD R25, R0, 0x20, R23 ;  /* 0x0000002000197824 */ /* 0x000fe200078e0217 */
[----:B------:R-:W-:Y:S01]  /*0640*/  ISETP.LT.AND P2, PT, R11, c[0x0][0x17c], P0 ;  /* 0x00005f000b007a0c */ /* 0x000fe20000741270 */
[----:B------:R-:W-:Y:S01]  /*0650*/  IMAD.WIDE R18, R4, 0x2, R6 ;  /* 0x0000000204127825 */ /* 0x000fe200078e0206 */
[----:B------:R-:W5:Y:S01]  /*0660*/  LDS.U16 R13, [R5+0x640] ;  /* 0x00064000050d7984 */ /* 0x000f620000000400 */
[----:B------:R-:W-:-:S02]  /*0670*/  ISETP.LT.AND P4, PT, R9, c[0x0][0x17c], P0 ;  /* 0x00005f0009007a0c */ /* 0x000fc40000781270 */
[----:B------:R-:W-:Y:S01]  /*0680*/  IMAD R11, R0, 0x20, R25 ;  /* 0x00000020000b7824 */ /* 0x000fe200078e0219 */
[----:B------:R-:W3:Y:S01]  /*0690*/  LDS.U16 R12, [R5+0x780] ;  /* 0x00078000050c7984 */ /* 0x000ee20000000400 */
[C---:B------:R-:W-:Y:S01]  /*06a0*/  LOP3.LUT R10, R8.reuse, 0x80, RZ, 0xfc, !PT ;  /* 0x00000080080a7812 */ /* 0x040fe200078efcff */
[----:B------:R-:W-:Y:S01]  /*06b0*/  IMAD.WIDE R20, R21, 0x2, R2 ;  /* 0x0000000215147825 */ /* 0x000fe200078e0202 */
[C---:B------:R-:W-:Y:S02]  /*06c0*/  LOP3.LUT R6, R8.reuse, 0xc0, RZ, 0xfc, !PT ;  /* 0x000000c008067812 */ /* 0x040fe400078efcff */
[----:B------:R-:W-:Y:S01]  /*06d0*/  LOP3.LUT R8, R8, 0xe0, RZ, 0xfc, !PT ;  /* 0x000000e008087812 */ /* 0x000fe200078efcff */
[----:B------:R-:W-:Y:S01]  /*06e0*/  IMAD R9, R0, 0x20, R11 ;  /* 0x0000002000097824 */ /* 0x000fe200078e020b */
[----:B------:R-:W-:Y:S01]  /*06f0*/  ISETP.LT.AND P3, PT, R10, c[0x0][0x17c], P0 ;  /* 0x00005f000a007a0c */ /* 0x000fe20000761270 */
[----:B------:R-:W-:-:S04]  /*0700*/  IMAD.WIDE R22, R23, 0x2, R2 ;  /* 0x0000000217167825 */ /* 0x000fc800078e0202 */
[----:B------:R-:W-:Y:S02]  /*0710*/  IMAD R27, R0, 0x20, R9 ;  /* 0x00000020001b7824 */ /* 0x000fe400078e0209 */
[--C-:B------:R-:W-:Y:S01]  /*0720*/  IMAD.WIDE R24, R25, 0x2, R2.reuse ;  /* 0x0000000219187825 */ /* 0x100fe200078e0202 */
[----:B0-----:R0:W-:Y:S01]  /*0730*/  @P1 STG.E.U16 [R18.64], R29 ;  /* 0x0000001d12001986 */ /* 0x0011e2000c101506 */
[----:B------:R-:W-:Y:S02]  /*0740*/  ISETP.LT.AND P1, PT, R6, c[0x0][0x17c], P0 ;  /* 0x00005f0006007a0c */ /* 0x000fe40000721270 */
[----:B------:R-:W-:Y:S01]  /*0750*/  IMAD.WIDE R10, R11, 0x2, R2 ;  /* 0x000000020b0a7825 */ /* 0x000fe200078e0202 */
[----:B------:R-:W-:-:S03]  /*0760*/  ISETP.LT.AND P0, PT, R8, c[0x0][0x17c], P0 ;  /* 0x00005f0008007a0c */ /* 0x000fc60000701270 */
[----:B------:R-:W-:-:S04]  /*0770*/  IMAD.WIDE R8, R9, 0x2, R2 ;  /* 0x0000000209087825 */ /* 0x000fc800078e0202 */
[----:B------:R-:W-:-:S04]  /*0780*/  IMAD.WIDE R6, R27, 0x2, R2 ;  /* 0x000000021b067825 */ /* 0x000fc800078e0202 */
[----:B------:R-:W-:-:S04]  /*0790*/  IMAD.WIDE R20, R4, 0x2, R20 ;  /* 0x0000000204147825 */ /* 0x000fc800078e0214 */
[C---:B0-----:R-:W-:Y:S01]  /*07a0*/  IMAD.WIDE R18, R4.reuse, 0x2, R22 ;  /* 0x0000000204127825 */ /* 0x041fe200078e0216 */
[----:B-1----:R0:W-:Y:S03]  /*07b0*/  @P6 STG.E.U16 [R20.64], R17 ;  /* 0x0000001114006986 */ /* 0x0021e6000c101506 */
[C---:B------:R-:W-:Y:S01]  /*07c0*/  IMAD.WIDE R24, R4.reuse, 0x2, R24 ;  /* 0x0000000204187825 */ /* 0x040fe200078e0218 */
[----:B--2---:R0:W-:Y:S03]  /*07d0*/  @P5 STG.E.U16 [R18.64], R16 ;  /* 0x0000001012005986 */ /* 0x0041e6000c101506 */
[C---:B------:R-:W-:Y:S01]  /*07e0*/  IMAD.WIDE R10, R4.reuse, 0x2, R10 ;  /* 0x00000002040a7825 */ /* 0x040fe200078e020a */
[----:B---3--:R0:W-:Y:S03]  /*07f0*/  @P4 STG.E.U16 [R24.64], R15 ;  /* 0x0000000f18004986 */ /* 0x0081e6000c101506 */
[C---:B------:R-:W-:Y:S01]  /*0800*/  IMAD.WIDE R8, R4.reuse, 0x2, R8 ;  /* 0x0000000204087825 */ /* 0x040fe200078e0208 */
[----:B----4-:R0:W-:Y:S03]  /*0810*/  @P3 STG.E.U16 [R10.64], R14 ;  /* 0x0000000e0a003986 */ /* 0x0101e6000c101506 */
[----:B------:R-:W-:Y:S01]  /*0820*/  IMAD.WIDE R6, R4, 0x2, R6 ;  /* 0x0000000204067825 */ /* 0x000fe200078e0206 */
[----:B-----5:R0:W-:Y:S04]  /*0830*/  @P2 STG.E.U16 [R8.64], R13 ;  /* 0x0000000d08002986 */ /* 0x0201e8000c101506 */
[----:B------:R0:W-:Y:S01]  /*0840*/  @P1 STG.E.U16 [R6.64], R12 ;  /* 0x0000000c06001986 */ /* 0x0001e2000c101506 */
[----:B------:R-:W-:Y:S05]  /*0850*/  @!P0 EXIT ;  /* 0x000000000000894d */ /* 0x000fea0003800000 */
[----:B------:R-:W1:Y:S01]  /*0860*/  LDS.U16 R5, [R5+0x8c0] ;  /* 0x0008c00005057984 */ /* 0x000e620000000400 */
[----:B------:R-:W-:-:S04]  /*0870*/  IMAD R27, R0, 0x20, R27 ;  /* 0x00000020001b7824 */ /* 0x000fc800078e021b */
[----:B------:R-:W-:-:S06]  /*0880*/  IMAD.WIDE R2, R27, 0x2, R2 ;  /* 0x000000021b027825 */ /* 0x000fcc00078e0202 */
[----:B------:R-:W-:-:S05]  /*0890*/  IMAD.WIDE R2, R4, 0x2, R2 ;  /* 0x0000000204027825 */ /* 0x000fca00078e0202 */
[----:B-1----:R-:W-:Y:S01]  /*08a0*/  STG.E.U16 [R2.64], R5 ;  /* 0x0000000502007986 */ /* 0x002fe2000c101506 */
[----:B------:R-:W-:Y:S05]  /*08b0*/  EXIT ;  /* 0x000000000000794d */ /* 0x000fea0003800000 */
.L_x_0:
[----:B------:R-:W-:-:S00]  /*08c0*/  BRA `(.L_x_0) ;  /* 0xfffffff000007947 */ /* 0x000fc0000383ffff */
[----:B------:R-:W-:-:S00]  /*08d0*/  NOP ;  /* 0x0000000000007918 */ /* 0x000fc00000000000 */
        /* <DEDUP_REMOVED lines=10> */
.L_x_1:


//--------------------- .nv.shared.causal_conv1d_states_fwd_kernel --------------------------
	.section	.nv.shared.causal_conv1d_states_fwd_kernel,"aw",@nobits
	.align	16
